	.headerflags	@"EF_CUDA_TEXMODE_UNIFIED EF_CUDA_64BIT_ADDRESS EF_CUDA_ACCELERATORS EF_CUDA_SM90 EF_CUDA_VIRTUAL_SM(EF_CUDA_SM90)"
	.elftype	@"ET_EXEC"


//--------------------- .nv.info                  --------------------------
	.section	.nv.info,"",@"SHT_CUDA_INFO"
	.align	4


	//----- nvinfo : EIATTR_REGCOUNT
	.align		4
        /*0000*/ 	.byte	0x04, 0x2f
        /*0002*/ 	.short	(.L_1 - .L_0)
	.align		4
.L_0:
        /*0004*/ 	.word	index@(triton_poi_fused_stack_43)
        /*0008*/ 	.word	0x00000035


	//----- nvinfo : EIATTR_MIN_STACK_SIZE
	.align		4
.L_1:
        /*000c*/ 	.byte	0x04, 0x12
        /*000e*/ 	.short	(.L_3 - .L_2)
	.align		4
.L_2:
        /*0010*/ 	.word	index@(triton_poi_fused_stack_43)
        /*0014*/ 	.word	0x00000000


	//----- nvinfo : EIATTR_FRAME_SIZE
	.align		4
.L_3:
        /*0018*/ 	.byte	0x04, 0x11
        /*001a*/ 	.short	(.L_5 - .L_4)
	.align		4
.L_4:
        /*001c*/ 	.word	index@(triton_poi_fused_stack_43)
        /*0020*/ 	.word	0x00000000


	//----- nvinfo : EIATTR_MIN_STACK_SIZE
	.align		4
.L_5:
        /*0024*/ 	.byte	0x04, 0x12
        /*0026*/ 	.short	(.L_7 - .L_6)
	.align		4
.L_6:
        /*0028*/ 	.word	index@(triton_poi_fused_stack_43)
        /*002c*/ 	.word	0x00000000
.L_7:


//--------------------- .nv.info.triton_poi_fused_stack_43 --------------------------
	.section	.nv.info.triton_poi_fused_stack_43,"",@"SHT_CUDA_INFO"
	.sectionflags	@""
	.align	4


	//----- nvinfo : EIATTR_CUDA_API_VERSION
	.align		4
        /*0000*/ 	.byte	0x04, 0x37
        /*0002*/ 	.short	(.L_9 - .L_8)
.L_8:
        /*0004*/ 	.word	0x0000007c


	//----- nvinfo : EIATTR_KPARAM_INFO
	.align		4
.L_9:
        /*0008*/ 	.byte	0x04, 0x17
        /*000a*/ 	.short	(.L_11 - .L_10)
.L_10:
        /*000c*/ 	.word	0x00000000
        /*0010*/ 	.short	0x0009
        /*0012*/ 	.short	0x0048
        /*0014*/ 	.byte	0x00, 0xf0, 0x11, 0x00


	//----- nvinfo : EIATTR_KPARAM_INFO
	.align		4
.L_11:
        /*0018*/ 	.byte	0x04, 0x17
        /*001a*/ 	.short	(.L_13 - .L_12)
.L_12:
        /*001c*/ 	.word	0x00000000
        /*0020*/ 	.short	0x0008
        /*0022*/ 	.short	0x0040
        /*0024*/ 	.byte	0x00, 0xf4, 0x21, 0x00


	//----- nvinfo : EIATTR_KPARAM_INFO
	.align		4
.L_13:
        /*0028*/ 	.byte	0x04, 0x17
        /*002a*/ 	.short	(.L_15 - .L_14)
.L_14:
        /*002c*/ 	.word	0x00000000
        /*0030*/ 	.short	0x0007
        /*0032*/ 	.short	0x0038
        /*0034*/ 	.byte	0x00, 0xf4, 0x21, 0x00


	//----- nvinfo : EIATTR_KPARAM_INFO
	.align		4
.L_15:
        /*0038*/ 	.byte	0x04, 0x17
        /*003a*/ 	.short	(.L_17 - .L_16)
.L_16:
        /*003c*/ 	.word	0x00000000
        /*0040*/ 	.short	0x0006
        /*0042*/ 	.short	0x0030
        /*0044*/ 	.byte	0x00, 0xf4, 0x21, 0x00


	//----- nvinfo : EIATTR_KPARAM_INFO
	.align		4
.L_17:
        /*0048*/ 	.byte	0x04, 0x17
        /*004a*/ 	.short	(.L_19 - .L_18)
.L_18:
        /*004c*/ 	.word	0x00000000
        /*0050*/ 	.short	0x0005
        /*0052*/ 	.short	0x0028
        /*0054*/ 	.byte	0x00, 0xf4, 0x21, 0x00


	//----- nvinfo : EIATTR_KPARAM_INFO
	.align		4
.L_19:
        /*0058*/ 	.byte	0x04, 0x17
        /*005a*/ 	.short	(.L_21 - .L_20)
.L_20:
        /*005c*/ 	.word	0x00000000
        /*0060*/ 	.short	0x0004
        /*0062*/ 	.short	0x0020
        /*0064*/ 	.byte	0x00, 0xf4, 0x21, 0x00


	//----- nvinfo : EIATTR_KPARAM_INFO
	.align		4
.L_21:
        /*0068*/ 	.byte	0x04, 0x17
        /*006a*/ 	.short	(.L_23 - .L_22)
.L_22:
        /*006c*/ 	.word	0x00000000
        /*0070*/ 	.short	0x0003
        /*0072*/ 	.short	0x0018
        /*0074*/ 	.byte	0x00, 0xf4, 0x21, 0x00


	//----- nvinfo : EIATTR_KPARAM_INFO
	.align		4
.L_23:
        /*0078*/ 	.byte	0x04, 0x17
        /*007a*/ 	.short	(.L_25 - .L_24)
.L_24:
        /*007c*/ 	.word	0x00000000
        /*0080*/ 	.short	0x0002
        /*0082*/ 	.short	0x0010
        /*0084*/ 	.byte	0x00, 0xf4, 0x21, 0x00


	//----- nvinfo : EIATTR_KPARAM_INFO
	.align		4
.L_25:
        /*0088*/ 	.byte	0x04, 0x17
        /*008a*/ 	.short	(.L_27 - .L_26)
.L_26:
        /*008c*/ 	.word	0x00000000
        /*0090*/ 	.short	0x0001
        /*0092*/ 	.short	0x0008
        /*0094*/ 	.byte	0x00, 0xf4, 0x21, 0x00


	//----- nvinfo : EIATTR_KPARAM_INFO
	.align		4
.L_27:
        /*0098*/ 	.byte	0x04, 0x17
        /*009a*/ 	.short	(.L_29 - .L_28)
.L_28:
        /*009c*/ 	.word	0x00000000
        /*00a0*/ 	.short	0x0000
        /*00a2*/ 	.short	0x0000
        /*00a4*/ 	.byte	0x00, 0xf4, 0x21, 0x00


	//----- nvinfo : EIATTR_SPARSE_MMA_MASK
	.align		4
.L_29:
        /*00a8*/ 	.byte	0x03, 0x50
        /*00aa*/ 	.short	0x0000


	//----- nvinfo : EIATTR_MAXREG_COUNT
	.align		4
        /*00ac*/ 	.byte	0x03, 0x1b
        /*00ae*/ 	.short	0x00ff


	//----- nvinfo : EIATTR_EXIT_INSTR_OFFSETS
	.align		4
        /*00b0*/ 	.byte	0x04, 0x1c
        /*00b2*/ 	.short	(.L_31 - .L_30)


	//   ....[0]....
.L_30:
        /*00b4*/ 	.word	0x00001a20


	//----- nvinfo : EIATTR_REQNTID
	.align		4
.L_31:
        /*00b8*/ 	.byte	0x04, 0x10
        /*00ba*/ 	.short	(.L_33 - .L_32)
.L_32:
        /*00bc*/ 	.word	0x00000080
        /*00c0*/ 	.word	0x00000001
        /*00c4*/ 	.word	0x00000001


	//----- nvinfo : EIATTR_CBANK_PARAM_SIZE
	.align		4
.L_33:
        /*00c8*/ 	.byte	0x03, 0x19
        /*00ca*/ 	.short	0x004c


	//----- nvinfo : EIATTR_PARAM_CBANK
	.align		4
        /*00cc*/ 	.byte	0x04, 0x0a
        /*00ce*/ 	.short	(.L_35 - .L_34)
	.align		4
.L_34:
        /*00d0*/ 	.word	index@(.nv.constant0.triton_poi_fused_stack_43)
        /*00d4*/ 	.short	0x0210
        /*00d6*/ 	.short	0x004c


	//----- nvinfo : EIATTR_SW_WAR
	.align		4
.L_35:
        /*00d8*/ 	.byte	0x04, 0x36
        /*00da*/ 	.short	(.L_37 - .L_36)
.L_36:
        /*00dc*/ 	.word	0x00000008
.L_37:


//--------------------- .nv.callgraph             --------------------------
	.section	.nv.callgraph,"",@"SHT_CUDA_CALLGRAPH"
	.align	4
	.sectionentsize	8
	.align		4
        /*0000*/ 	.word	0x00000000
	.align		4
        /*0004*/ 	.word	0xffffffff
	.align		4
        /*0008*/ 	.word	0x00000000
	.align		4
        /*000c*/ 	.word	0xfffffffe
	.align		4
        /*0010*/ 	.word	0x00000000
	.align		4
        /*0014*/ 	.word	0xfffffffd
	.align		4
        /*0018*/ 	.word	0x00000000
	.align		4
        /*001c*/ 	.word	0xfffffffc


//--------------------- .text.triton_poi_fused_stack_43 --------------------------
	.section	.text.triton_poi_fused_stack_43,"ax",@progbits
	.align	128
        .global         triton_poi_fused_stack_43
        .type           triton_poi_fused_stack_43,@function
        .size           triton_poi_fused_stack_43,(.L_x_1 - triton_poi_fused_stack_43)
        .other          triton_poi_fused_stack_43,@"STO_CUDA_ENTRY STV_DEFAULT"
triton_poi_fused_stack_43:
.text.triton_poi_fused_stack_43:
[----:B------:R-:W-:Y:S01]  /*0000*/  LDC R1, c[0x0][0x28] ;  /* 0x00000a00ff017b82 */ /* 0x000fe20000000800 */
[----:B------:R-:W1:Y:S07]  /*0010*/  S2R R30, SR_TID.X ;  /* 0x00000000001e7919 */ /* 0x000e6e0000002100 */
[----:B------:R-:W2:Y:S01]  /*0020*/  LDC.64 R16, c[0x0][0x228] ;  /* 0x00008a00ff107b82 */ /* 0x000ea20000000a00 */
[----:B------:R-:W-:Y:S01]  /*0030*/  IMAD.MOV.U32 R8, RZ, RZ, RZ ;  /* 0x000000ffff087224 */ /* 0x000fe200078e00ff */
[----:B------:R-:W-:Y:S01]  /*0040*/  ULDC.64 UR4, c[0x0][0x208] ;  /* 0x0000820000047ab9 */ /* 0x000fe20000000a00 */
[----:B------:R-:W3:Y:S05]  /*0050*/  S2R R3, SR_CTAID.X ;  /* 0x0000000000037919 */ /* 0x000eea0000002500 */
[----:B------:R-:W4:Y:S08]  /*0060*/  LDC.64 R20, c[0x0][0x210] ;  /* 0x00008400ff147b82 */ /* 0x000f300000000a00 */
[----:B------:R-:W5:Y:S01]  /*0070*/  LDC.64 R14, c[0x0][0x218] ;  /* 0x00008600ff0e7b82 */ /* 0x000f620000000a00 */
[----:B-1----:R-:W-:Y:S01]  /*0080*/  IMAD.SHL.U32 R30, R30, 0x4, RZ ;  /* 0x000000041e1e7824 */ /* 0x002fe200078e00ff */
[----:B---3--:R-:W-:-:S04]  /*0090*/  SHF.R.S32.HI R31, RZ, 0x15, R3 ;  /* 0x00000015ff1f7819 */ /* 0x008fc80000011403 */
[----:B------:R-:W-:Y:S02]  /*00a0*/  LOP3.LUT R12, R30, 0x1fc, RZ, 0xc0, !PT ;  /* 0x000001fc1e0c7812 */ /* 0x000fe400078ec0ff */
[----:B------:R-:W-:-:S03]  /*00b0*/  SGXT R31, R31, 0x1 ;  /* 0x000000011f1f781a */ /* 0x000fc60000000200 */
[----:B------:R-:W-:-:S04]  /*00c0*/  IMAD R12, R3, 0x400, R12 ;  /* 0x00000400030c7824 */ /* 0x000fc800078e020c */
[C---:B------:R-:W-:Y:S01]  /*00d0*/  VIADD R2, R12.reuse, 0x3 ;  /* 0x000000030c027836 */ /* 0x040fe20000000000 */
[----:B------:R-:W-:Y:S01]  /*00e0*/  LEA.HI R29, R31, R12, RZ, 0xa ;  /* 0x0000000c1f1d7211 */ /* 0x000fe200078f50ff */
[----:B------:R-:W-:-:S03]  /*00f0*/  VIADD R0, R12, 0x1 ;  /* 0x000000010c007836 */ /* 0x000fc60000000000 */
[C---:B------:R-:W-:Y:S02]  /*0100*/  LEA.HI R3, R31.reuse, R2, RZ, 0x5 ;  /* 0x000000021f037211 */ /* 0x040fe400078f28ff */
[----:B------:R-:W-:Y:S02]  /*0110*/  LEA.HI R4, R31, R0, RZ, 0x5 ;  /* 0x000000001f047211 */ /* 0x000fe400078f28ff */
[----:B------:R-:W-:Y:S02]  /*0120*/  LOP3.LUT R3, R3, 0xffe0, RZ, 0xc0, !PT ;  /* 0x0000ffe003037812 */ /* 0x000fe400078ec0ff */
[----:B------:R-:W-:Y:S02]  /*0130*/  LOP3.LUT R5, R4, 0xffe0, RZ, 0xc0, !PT ;  /* 0x0000ffe004057812 */ /* 0x000fe400078ec0ff */
[----:B------:R-:W-:Y:S01]  /*0140*/  SHF.R.S32.HI R29, RZ, 0xa, R29 ;  /* 0x0000000aff1d7819 */ /* 0x000fe2000001141d */
[----:B------:R-:W-:Y:S02]  /*0150*/  IMAD.IADD R19, R2, 0x1, -R3 ;  /* 0x0000000102137824 */ /* 0x000fe400078e0a03 */
[----:B------:R-:W-:-:S05]  /*0160*/  IMAD.IADD R4, R0, 0x1, -R5 ;  /* 0x0000000100047824 */ /* 0x000fca00078e0a05 */
[----:B------:R-:W-:-:S04]  /*0170*/  PRMT R0, R19, 0x5410, R4 ;  /* 0x0000541013007816 */ /* 0x000fc80000000004 */
[----:B------:R-:W-:-:S04]  /*0180*/  LOP3.LUT R2, R0, 0xff00ff, RZ, 0xc0, !PT ;  /* 0x00ff00ff00027812 */ /* 0x000fc800078ec0ff */
[C---:B------:R-:W-:Y:S02]  /*0190*/  PRMT R5, R2.reuse, 0x7732, RZ ;  /* 0x0000773202057816 */ /* 0x040fe400000000ff */
[----:B------:R-:W-:-:S03]  /*01a0*/  LOP3.LUT R3, R2, 0xffff, RZ, 0xc0, !PT ;  /* 0x0000ffff02037812 */ /* 0x000fc600078ec0ff */
[----:B------:R-:W-:Y:S01]  /*01b0*/  IMAD.MOV.U32 R2, RZ, RZ, R5 ;  /* 0x000000ffff027224 */ /* 0x000fe200078e0005 */
[----:B------:R-:W-:Y:S02]  /*01c0*/  SHF.R.U32.HI R3, RZ, 0x7, R3 ;  /* 0x00000007ff037819 */ /* 0x000fe40000011603 */
[----:B------:R-:W-:Y:S02]  /*01d0*/  LOP3.LUT R5, R4, 0xffff, RZ, 0xc0, !PT ;  /* 0x0000ffff04057812 */ /* 0x000fe400078ec0ff */
[----:B------:R-:W-:Y:S02]  /*01e0*/  SHF.R.U32.HI R2, RZ, 0x7, R2 ;  /* 0x00000007ff027819 */ /* 0x000fe40000011602 */
[----:B------:R-:W-:Y:S02]  /*01f0*/  SHF.R.U32.HI R5, RZ, 0x7, R5 ;  /* 0x00000007ff057819 */ /* 0x000fe40000011605 */
[----:B------:R-:W-:Y:S02]  /*0200*/  PRMT R3, R3, 0x5410, R2 ;  /* 0x0000541003037816 */ /* 0x000fe40000000002 */
[----:B------:R-:W-:-:S02]  /*0210*/  LOP3.LUT R5, R5, 0x1, RZ, 0xc0, !PT ;  /* 0x0000000105057812 */ /* 0x000fc400078ec0ff */
[----:B------:R-:W-:Y:S01]  /*0220*/  LEA.HI R2, R31, R12, RZ, 0x5 ;  /* 0x0000000c1f027211 */ /* 0x000fe200078f28ff */
[----:B------:R-:W-:Y:S02]  /*0230*/  VIADD.16x2 R0, R0, R3 ;  /* 0x0000000300007236 */ /* 0x000fe40000000200 */
[----:B------:R-:W-:Y:S01]  /*0240*/  IMAD.IADD R5, R4, 0x1, R5 ;  /* 0x0000000104057824 */ /* 0x000fe200078e0205 */
[----:B------:R-:W-:Y:S02]  /*0250*/  SHF.R.S32.HI R2, RZ, 0x5, R2 ;  /* 0x00000005ff027819 */ /* 0x000fe40000011402 */
[----:B------:R-:W-:Y:S02]  /*0260*/  LOP3.LUT R0, R0, 0xfe00fe, RZ, 0xc0, !PT ;  /* 0x00fe00fe00007812 */ /* 0x000fe400078ec0ff */
[----:B------:R-:W-:Y:S02]  /*0270*/  LEA.HI R3, R2, R2, RZ, 0x5 ;  /* 0x0000000202037211 */ /* 0x000fe400078f28ff */
[----:B------:R-:W-:-:S02]  /*0280*/  PRMT R6, R0, 0xbb32, RZ ;  /* 0x0000bb3200067816 */ /* 0x000fc400000000ff */
[----:B------:R-:W-:Y:S02]  /*0290*/  PRMT R5, R5, 0x8880, RZ ;  /* 0x0000888005057816 */ /* 0x000fe400000000ff */
[----:B------:R-:W-:Y:S01]  /*02a0*/  LOP3.LUT R3, R3, 0xffffffe0, RZ, 0xc0, !PT ;  /* 0xffffffe003037812 */ /* 0x000fe200078ec0ff */
[----:B------:R-:W-:-:S04]  /*02b0*/  IMAD.MOV R6, RZ, RZ, -R6 ;  /* 0x000000ffff067224 */ /* 0x000fc800078e0a06 */
[----:B------:R-:W-:Y:S01]  /*02c0*/  IMAD.IADD R38, R2, 0x1, -R3 ;  /* 0x0000000102267824 */ /* 0x000fe200078e0a03 */
[----:B------:R-:W-:Y:S01]  /*02d0*/  PRMT R9, R6, 0x7710, RZ ;  /* 0x0000771006097816 */ /* 0x000fe200000000ff */
[----:B------:R-:W1:Y:S03]  /*02e0*/  LDC.64 R2, c[0x0][0x220] ;  /* 0x00008800ff027b82 */ /* 0x000e660000000a00 */
[----:B------:R-:W-:Y:S01]  /*02f0*/  ISETP.GE.AND P1, PT, R38, 0x10, PT ;  /* 0x000000102600780c */ /* 0x000fe20003f26270 */
[----:B------:R-:W-:Y:S02]  /*0300*/  IMAD.IADD R9, R4, 0x1, R9 ;  /* 0x0000000104097824 */ /* 0x000fe400078e0209 */
[----:B------:R-:W-:Y:S02]  /*0310*/  IMAD.MOV.U32 R4, RZ, RZ, R5 ;  /* 0x000000ffff047224 */ /* 0x000fe400078e0005 */
[----:B------:R-:W-:-:S02]  /*0320*/  IMAD R5, R9, 0x10, R38 ;  /* 0x0000001009057824 */ /* 0x000fc400078e0226 */
[----:B------:R-:W-:Y:S01]  /*0330*/  IMAD R25, R9, 0x10, R38 ;  /* 0x0000001009197824 */ /* 0x000fe200078e0226 */
[----:B------:R-:W-:Y:S02]  /*0340*/  SHF.R.S32.HI R4, RZ, 0x1, R4 ;  /* 0x00000001ff047819 */ /* 0x000fe40000011404 */
[----:B------:R-:W-:Y:S02]  /*0350*/  PRMT R6, R5, 0x8880, RZ ;  /* 0x0000888005067816 */ /* 0x000fe400000000ff */
[----:B------:R-:W-:Y:S02]  /*0360*/  PRMT R42, R4, 0x9910, RZ ;  /* 0x00009910042a7816 */ /* 0x000fe400000000ff */
[----:B------:R-:W-:Y:S02]  /*0370*/  LEA R4, R9, 0xfffffff0, 0x4 ;  /* 0xfffffff009047811 */ /* 0x000fe400078e20ff */
[----:B------:R-:W-:Y:S01]  /*0380*/  PRMT R23, R25, 0x8880, RZ ;  /* 0x0000888019177816 */ /* 0x000fe200000000ff */
[----:B------:R-:W-:Y:S01]  /*0390*/  IMAD R32, R29, 0x100, R42 ;  /* 0x000001001d207824 */ /* 0x000fe200078e022a */
[----:B------:R-:W-:-:S02]  /*03a0*/  LOP3.LUT R5, R4, 0xffff, RZ, 0xc0, !PT ;  /* 0x0000ffff04057812 */ /* 0x000fc400078ec0ff */
[----:B------:R-:W-:Y:S02]  /*03b0*/  LEA.HI R4, R29, R29, RZ, 0x6 ;  /* 0x0000001d1d047211 */ /* 0x000fe400078f30ff */
[----:B------:R-:W-:Y:S02]  /*03c0*/  PRMT R41, R5, 0x8880, RZ ;  /* 0x0000888005297816 */ /* 0x000fe400000000ff */
[C---:B------:R-:W-:Y:S01]  /*03d0*/  ISETP.GE.AND P6, PT, R23.reuse, 0x10, PT ;  /* 0x000000101700780c */ /* 0x040fe20003fc6270 */
[----:B------:R-:W-:Y:S01]  /*03e0*/  IMAD R23, R23, 0x10, R32 ;  /* 0x0000001017177824 */ /* 0x000fe200078e0220 */
[----:B------:R-:W-:Y:S01]  /*03f0*/  LOP3.LUT R4, R4, 0xffffffc0, RZ, 0xc0, !PT ;  /* 0xffffffc004047812 */ /* 0x000fe200078ec0ff */
[----:B------:R-:W-:Y:S01]  /*0400*/  IMAD.IADD R5, R38, 0x1, R41 ;  /* 0x0000000126057824 */ /* 0x000fe200078e0229 */
[----:B------:R-:W-:Y:S01]  /*0410*/  ISETP.GT.AND P2, PT, R6, 0xf, !P1 ;  /* 0x0000000f0600780c */ /* 0x000fe20004f44270 */
[----:B------:R-:W-:Y:S01]  /*0420*/  IMAD.MOV.U32 R24, RZ, RZ, RZ ;  /* 0x000000ffff187224 */ /* 0x000fe200078e00ff */
[----:B------:R-:W-:Y:S01]  /*0430*/  ISETP.LT.AND P0, PT, R38, 0x10, !P6 ;  /* 0x000000102600780c */ /* 0x000fe20007701270 */
[----:B------:R-:W-:-:S02]  /*0440*/  IMAD.IADD R47, R29, 0x1, -R4 ;  /* 0x000000011d2f7824 */ /* 0x000fc400078e0a04 */
[----:B------:R-:W-:Y:S02]  /*0450*/  IMAD R35, R5, 0x10, R32 ;  /* 0x0000001005237824 */ /* 0x000fe400078e0220 */
[----:B------:R-:W-:Y:S02]  /*0460*/  IMAD.MOV.U32 R26, RZ, RZ, RZ ;  /* 0x000000ffff1a7224 */ /* 0x000fe400078e00ff */
[----:B--2---:R-:W-:-:S04]  /*0470*/  IMAD.WIDE R6, R47, 0x4, R16 ;  /* 0x000000042f067825 */ /* 0x004fc800078e0210 */
[----:B-1----:R-:W-:Y:S01]  /*0480*/  IMAD.WIDE R34, R35, 0x4, R2 ;  /* 0x0000000423227825 */ /* 0x002fe200078e0202 */
[----:B------:R-:W2:Y:S03]  /*0490*/  @P2 LDG.E.EL R26, desc[UR4][R6.64] ;  /* 0x00000004061a2981 */ /* 0x000ea6000c2e1900 */
[----:B------:R-:W-:Y:S01]  /*04a0*/  IMAD.MOV.U32 R10, RZ, RZ, RZ ;  /* 0x000000ffff0a7224 */ /* 0x000fe200078e00ff */
[----:B------:R-:W3:Y:S01]  /*04b0*/  @P2 LDG.E.EL R24, desc[UR4][R34.64] ;  /* 0x0000000422182981 */ /* 0x000ee2000c2e1900 */
[----:B----4-:R-:W-:-:S04]  /*04c0*/  IMAD.WIDE R22, R23, 0x4, R20 ;  /* 0x0000000417167825 */ /* 0x010fc800078e0214 */
[----:B-----5:R-:W-:Y:S01]  /*04d0*/  IMAD.WIDE R4, R47, 0x4, R14 ;  /* 0x000000042f047825 */ /* 0x020fe200078e020e */
[----:B------:R1:W4:Y:S04]  /*04e0*/  @P0 LDG.E.EL R8, desc[UR4][R22.64] ;  /* 0x0000000416080981 */ /* 0x000328000c2e1900 */
[----:B------:R-:W5:Y:S01]  /*04f0*/  @P0 LDG.E.EL R10, desc[UR4][R4.64] ;  /* 0x00000004040a0981 */ /* 0x000f62000c2e1900 */
[----:B------:R-:W-:Y:S01]  /*0500*/  IMAD.MOV R0, RZ, RZ, -R0 ;  /* 0x000000ffff007224 */ /* 0x000fe200078e0a00 */
[----:B------:R-:W-:Y:S01]  /*0510*/  LOP3.LUT R18, R19, 0x80, RZ, 0xc0, !PT ;  /* 0x0000008013127812 */ /* 0x000fe200078ec0ff */
[----:B------:R-:W-:-:S03]  /*0520*/  VIADD R28, R12, 0x200 ;  /* 0x000002000c1c7836 */ /* 0x000fc60000000000 */
[----:B------:R-:W-:Y:S02]  /*0530*/  PRMT R0, R0, 0x7710, RZ ;  /* 0x0000771000007816 */ /* 0x000fe400000000ff */
[----:B------:R-:W-:-:S03]  /*0540*/  LEA.HI R18, R18, R19, RZ, 0x19 ;  /* 0x0000001312127211 */ /* 0x000fc600078fc8ff */
[----:B------:R-:W-:Y:S01]  /*0550*/  IMAD.IADD R19, R19, 0x1, R0 ;  /* 0x0000000113137824 */ /* 0x000fe200078e0200 */
[----:B------:R-:W-:Y:S02]  /*0560*/  LEA.HI R0, R31, R28, RZ, 0x5 ;  /* 0x0000001c1f007211 */ /* 0x000fe400078f28ff */
[----:B------:R-:W-:Y:S01]  /*0570*/  PRMT R13, R18, 0x8880, RZ ;  /* 0x00008880120d7816 */ /* 0x000fe200000000ff */
[C---:B------:R-:W-:Y:S01]  /*0580*/  IMAD R37, R19.reuse, 0x10, R38 ;  /* 0x0000001013257824 */ /* 0x040fe200078e0226 */
[----:B------:R-:W-:Y:S02]  /*0590*/  SHF.R.S32.HI R0, RZ, 0x5, R0 ;  /* 0x00000005ff007819 */ /* 0x000fe40000011400 */
[----:B------:R-:W-:Y:S01]  /*05a0*/  SHF.R.S32.HI R13, RZ, 0x1, R13 ;  /* 0x00000001ff0d7819 */ /* 0x000fe2000001140d */
[----:B------:R-:W-:Y:S01]  /*05b0*/  IMAD R18, R19, 0x10, R38 ;  /* 0x0000001013127824 */ /* 0x000fe200078e0226 */
[----:B------:R-:W-:Y:S02]  /*05c0*/  LEA.HI R11, R0, R0, RZ, 0x5 ;  /* 0x00000000000b7211 */ /* 0x000fe400078f28ff */
[----:B------:R-:W-:-:S02]  /*05d0*/  PRMT R13, R13, 0x9910, RZ ;  /* 0x000099100d0d7816 */ /* 0x000fc400000000ff */
[----:B------:R-:W-:Y:S02]  /*05e0*/  PRMT R27, R37, 0x8880, RZ ;  /* 0x00008880251b7816 */ /* 0x000fe400000000ff */
[----:B------:R-:W-:Y:S02]  /*05f0*/  LOP3.LUT R11, R11, 0xffffffe0, RZ, 0xc0, !PT ;  /* 0xffffffe00b0b7812 */ /* 0x000fe400078ec0ff */
[----:B-1----:R-:W-:Y:S01]  /*0600*/  PRMT R22, R18, 0x8880, RZ ;  /* 0x0000888012167816 */ /* 0x002fe200000000ff */
[----:B------:R-:W-:Y:S01]  /*0610*/  IMAD R18, R29, 0x100, R13 ;  /* 0x000001001d127824 */ /* 0x000fe200078e020d */
[C---:B------:R-:W-:Y:S01]  /*0620*/  ISETP.GE.AND P3, PT, R27.reuse, 0x10, PT ;  /* 0x000000101b00780c */ /* 0x040fe20003f66270 */
[----:B------:R-:W-:Y:S01]  /*0630*/  IMAD.IADD R0, R0, 0x1, -R11 ;  /* 0x0000000100007824 */ /* 0x000fe200078e0a0b */
[----:B------:R-:W-:Y:S01]  /*0640*/  ISETP.GT.AND P5, PT, R22, 0xf, !P1 ;  /* 0x0000000f1600780c */ /* 0x000fe20004fa4270 */
[----:B------:R-:W-:Y:S01]  /*0650*/  IMAD R11, R27, 0x10, R18 ;  /* 0x000000101b0b7824 */ /* 0x000fe200078e0212 */
[----:B------:R-:W-:-:S02]  /*0660*/  ISETP.LT.AND P4, PT, R38, 0x10, !P3 ;  /* 0x000000102600780c */ /* 0x000fc40005f81270 */
[----:B------:R-:W-:Y:S02]  /*0670*/  LEA R27, R19, 0xfffffff0, 0x4 ;  /* 0xfffffff0131b7811 */ /* 0x000fe400078e20ff */
[----:B------:R-:W-:Y:S02]  /*0680*/  CS2R R22, SRZ ;  /* 0x0000000000167805 */ /* 0x000fe4000001ff00 */
[----:B------:R-:W-:Y:S01]  /*0690*/  LOP3.LUT R27, R27, 0xffff, RZ, 0xc0, !PT ;  /* 0x0000ffff1b1b7812 */ /* 0x000fe200078ec0ff */
[----:B------:R-:W-:-:S04]  /*06a0*/  IMAD R39, R9, 0x10, R0 ;  /* 0x0000001009277824 */ /* 0x000fc800078e0200 */
[----:B------:R1:W5:Y:S02]  /*06b0*/  @P5 LDG.E.EL R22, desc[UR4][R6.64] ;  /* 0x0000000406165981 */ /* 0x000364000c2e1900 */
[----:B-1----:R-:W-:Y:S02]  /*06c0*/  PRMT R7, R39, 0x8880, RZ ;  /* 0x0000888027077816 */ /* 0x002fe400000000ff */
[----:B--2---:R-:W-:Y:S02]  /*06d0*/  SEL R35, R26, RZ, P2 ;  /* 0x000000ff1a237207 */ /* 0x004fe40001000000 */
[----:B---3--:R-:W-:Y:S02]  /*06e0*/  SEL R24, R24, RZ, P2 ;  /* 0x000000ff18187207 */ /* 0x008fe40001000000 */
[----:B----4-:R-:W-:-:S03]  /*06f0*/  SEL R8, R8, RZ, P0 ;  /* 0x000000ff08087207 */ /* 0x010fc60000000000 */
[----:B------:R-:W-:Y:S01]  /*0700*/  FADD R26, R24, R35 ;  /* 0x00000023181a7221 */ /* 0x000fe20000000000 */
[----:B-----5:R-:W-:Y:S01]  /*0710*/  SEL R33, R10, RZ, P0 ;  /* 0x000000ff0a217207 */ /* 0x020fe20000000000 */
[----:B------:R-:W-:Y:S01]  /*0720*/  IMAD.WIDE R10, R11, 0x4, R20 ;  /* 0x000000040b0a7825 */ /* 0x000fe200078e0214 */
[----:B------:R-:W-:Y:S02]  /*0730*/  PRMT R35, R27, 0x8880, RZ ;  /* 0x000088801b237816 */ /* 0x000fe400000000ff */
[----:B------:R-:W-:Y:S01]  /*0740*/  LEA.HI R24, R31, R28, RZ, 0xa ;  /* 0x0000001c1f187211 */ /* 0x000fe200078f50ff */
[----:B------:R-:W-:Y:S01]  /*0750*/  FADD R8, R8, R33 ;  /* 0x0000002108087221 */ /* 0x000fe20000000000 */
[----:B------:R1:W2:Y:S02]  /*0760*/  @P4 LDG.E.EL R23, desc[UR4][R10.64] ;  /* 0x000000040a174981 */ /* 0x0002a4000c2e1900 */
[----:B------:R-:W-:Y:S01]  /*0770*/  SHF.R.S32.HI R24, RZ, 0xa, R24 ;  /* 0x0000000aff187819 */ /* 0x000fe20000011418 */
[----:B------:R-:W-:Y:S01]  /*0780*/  IMAD.MOV.U32 R33, RZ, RZ, RZ ;  /* 0x000000ffff217224 */ /* 0x000fe200078e00ff */
[----:B------:R-:W-:-:S02]  /*0790*/  FSEL R8, R8, RZ, P0 ;  /* 0x000000ff08087208 */ /* 0x000fc40000000000 */
[----:B------:R-:W-:Y:S01]  /*07a0*/  @P6 FSEL R8, R26, RZ, P2 ;  /* 0x000000ff1a086208 */ /* 0x000fe20001000000 */
[----:B-1----:R-:W-:Y:S01]  /*07b0*/  IMAD.IADD R11, R38, 0x1, R35 ;  /* 0x00000001260b7824 */ /* 0x002fe200078e0223 */
[C---:B------:R-:W-:Y:S01]  /*07c0*/  LEA.HI R6, R24.reuse, R24, RZ, 0x6 ;  /* 0x0000001818067211 */ /* 0x040fe200078f30ff */
[----:B------:R-:W-:Y:S01]  /*07d0*/  IMAD R42, R24, 0x100, R42 ;  /* 0x00000100182a7824 */ /* 0x000fe200078e022a */
[----:B------:R-:W-:Y:S01]  /*07e0*/  ISETP.GE.AND P2, PT, R7, 0x10, PT ;  /* 0x000000100700780c */ /* 0x000fe20003f46270 */
[----:B------:R-:W-:Y:S01]  /*07f0*/  IMAD R11, R11, 0x10, R18 ;  /* 0x000000100b0b7824 */ /* 0x000fe200078e0212 */
[----:B------:R-:W-:Y:S02]  /*0800*/  CS2R R26, SRZ ;  /* 0x00000000001a7805 */ /* 0x000fe4000001ff00 */
[----:B------:R-:W-:Y:S01]  /*0810*/  LOP3.LUT R43, R6, 0xffffffc0, RZ, 0xc0, !PT ;  /* 0xffffffc0062b7812 */ /* 0x000fe200078ec0ff */
[----:B------:R-:W3:Y:S01]  /*0820*/  @P4 LDG.E.EL R33, desc[UR4][R4.64] ;  /* 0x0000000404214981 */ /* 0x000ee2000c2e1900 */
[----:B------:R-:W-:Y:S01]  /*0830*/  IMAD.WIDE R10, R11, 0x4, R2 ;  /* 0x000000040b0a7825 */ /* 0x000fe200078e0202 */
[----:B------:R-:W-:-:S03]  /*0840*/  ISETP.LT.AND P6, PT, R0, 0x10, !P2 ;  /* 0x000000100000780c */ /* 0x000fc600057c1270 */
[----:B------:R-:W-:Y:S01]  /*0850*/  IMAD R7, R7, 0x10, R42 ;  /* 0x0000001007077824 */ /* 0x000fe200078e022a */
[----:B------:R1:W4:Y:S01]  /*0860*/  @P5 LDG.E.EL R26, desc[UR4][R10.64] ;  /* 0x000000040a1a5981 */ /* 0x000322000c2e1900 */
[----:B------:R-:W-:Y:S02]  /*0870*/  IMAD.IADD R43, R24, 0x1, -R43 ;  /* 0x00000001182b7824 */ /* 0x000fe400078e0a2b */
[----:B------:R-:W-:Y:S02]  /*0880*/  IMAD.MOV.U32 R28, RZ, RZ, RZ ;  /* 0x000000ffff1c7224 */ /* 0x000fe400078e00ff */
[----:B------:R-:W-:-:S04]  /*0890*/  IMAD.WIDE R6, R7, 0x4, R20 ;  /* 0x0000000407067825 */ /* 0x000fc800078e0214 */
[----:B------:R-:W-:Y:S01]  /*08a0*/  IMAD.WIDE R14, R43, 0x4, R14 ;  /* 0x000000042b0e7825 */ /* 0x000fe200078e020e */
[----:B------:R5:W5:Y:S04]  /*08b0*/  @P6 LDG.E.EL R28, desc[UR4][R6.64] ;  /* 0x00000004061c6981 */ /* 0x000b68000c2e1900 */
[----:B------:R-:W5:Y:S01]  /*08c0*/  @P6 LDG.E.EL R27, desc[UR4][R14.64] ;  /* 0x000000040e1b6981 */ /* 0x000f62000c2e1900 */
[--C-:B-1----:R-:W-:Y:S01]  /*08d0*/  IMAD R10, R9, 0x10, R0.reuse ;  /* 0x00000010090a7824 */ /* 0x102fe200078e0200 */
[----:B------:R-:W-:Y:S01]  /*08e0*/  SEL R11, R22, RZ, P5 ;  /* 0x000000ff160b7207 */ /* 0x000fe20002800000 */
[----:B------:R-:W-:-:S03]  /*08f0*/  IMAD R36, R19, 0x10, R0 ;  /* 0x0000001013247824 */ /* 0x000fc600078e0200 */
[----:B------:R-:W-:Y:S02]  /*0900*/  PRMT R22, R10, 0x8880, RZ ;  /* 0x000088800a167816 */ /* 0x000fe400000000ff */
[----:B------:R-:W-:Y:S02]  /*0910*/  PRMT R36, R36, 0x8880, RZ ;  /* 0x0000888024247816 */ /* 0x000fe400000000ff */
[----:B------:R-:W-:-:S03]  /*0920*/  ISETP.GE.AND P0, PT, R0, 0x10, PT ;  /* 0x000000100000780c */ /* 0x000fc60003f06270 */
[----:B------:R-:W-:Y:S02]  /*0930*/  IMAD.MOV.U32 R10, RZ, RZ, R36 ;  /* 0x000000ffff0a7224 */ /* 0x000fe400078e0024 */
[----:B------:R-:W-:Y:S02]  /*0940*/  IMAD.MOV.U32 R36, RZ, RZ, RZ ;  /* 0x000000ffff247224 */ /* 0x000fe400078e00ff */
[----:B------:R-:W-:Y:S01]  /*0950*/  IMAD.WIDE R16, R43, 0x4, R16 ;  /* 0x000000042b107825 */ /* 0x000fe200078e0210 */
[----:B--2---:R-:W-:Y:S02]  /*0960*/  SEL R23, R23, RZ, P4 ;  /* 0x000000ff17177207 */ /* 0x004fe40002000000 */
[----:B---3--:R-:W-:-:S05]  /*0970*/  SEL R34, R33, RZ, P4 ;  /* 0x000000ff21227207 */ /* 0x008fca0002000000 */
[----:B------:R-:W-:Y:S01]  /*0980*/  FADD R9, R23, R34 ;  /* 0x0000002217097221 */ /* 0x000fe20000000000 */
[----:B----4-:R-:W-:-:S04]  /*0990*/  SEL R26, R26, RZ, P5 ;  /* 0x000000ff1a1a7207 */ /* 0x010fc80002800000 */
[----:B0----5:R-:W-:Y:S01]  /*09a0*/  FSEL R6, R9, RZ, P4 ;  /* 0x000000ff09067208 */ /* 0x021fe20002000000 */
[----:B------:R-:W-:Y:S01]  /*09b0*/  FADD R7, R26, R11 ;  /* 0x0000000b1a077221 */ /* 0x000fe20000000000 */
[----:B------:R-:W-:Y:S02]  /*09c0*/  IMAD.MOV.U32 R11, RZ, RZ, R22 ;  /* 0x000000ffff0b7224 */ /* 0x000fe400078e0016 */
[----:B------:R-:W-:Y:S01]  /*09d0*/  IMAD R9, R19, 0x10, R0 ;  /* 0x0000001013097824 */ /* 0x000fe200078e0200 */
[----:B------:R-:W-:Y:S02]  /*09e0*/  SEL R28, R28, RZ, P6 ;  /* 0x000000ff1c1c7207 */ /* 0x000fe40003000000 */
[----:B------:R-:W-:Y:S02]  /*09f0*/  @P3 FSEL R6, R7, RZ, P5 ;  /* 0x000000ff07063208 */ /* 0x000fe40002800000 */
[----:B------:R-:W-:Y:S02]  /*0a00*/  SEL R27, R27, RZ, P6 ;  /* 0x000000ff1b1b7207 */ /* 0x000fe40003000000 */
[----:B------:R-:W-:Y:S01]  /*0a10*/  ISETP.GT.AND P3, PT, R11, 0xf, !P0 ;  /* 0x0000000f0b00780c */ /* 0x000fe20004764270 */
[----:B------:R-:W-:Y:S01]  /*0a20*/  IMAD.IADD R11, R0, 0x1, R41 ;  /* 0x00000001000b7824 */ /* 0x000fe200078e0229 */
[----:B------:R-:W-:Y:S01]  /*0a30*/  PRMT R23, R9, 0x8880, RZ ;  /* 0x0000888009177816 */ /* 0x000fe200000000ff */
[----:B------:R-:W-:Y:S01]  /*0a40*/  FADD R7, R28, R27 ;  /* 0x0000001b1c077221 */ /* 0x000fe20000000000 */
[----:B------:R-:W-:Y:S01]  /*0a50*/  ISETP.GT.AND P4, PT, R10, 0xf, !P0 ;  /* 0x0000000f0a00780c */ /* 0x000fe20004784270 */
[----:B------:R-:W-:Y:S01]  /*0a60*/  IMAD R27, R11, 0x10, R42 ;  /* 0x000000100b1b7824 */ /* 0x000fe200078e022a */
[----:B------:R-:W-:Y:S01]  /*0a70*/  ISETP.GE.AND P5, PT, R23, 0x10, PT ;  /* 0x000000101700780c */ /* 0x000fe20003fa6270 */
[----:B------:R-:W-:Y:S01]  /*0a80*/  IMAD R10, R24, 0x100, R13 ;  /* 0x00000100180a7824 */ /* 0x000fe200078e020d */
[----:B------:R-:W-:Y:S01]  /*0a90*/  FSEL R7, R7, RZ, P6 ;  /* 0x000000ff07077208 */ /* 0x000fe20003000000 */
[C---:B------:R-:W-:Y:S01]  /*0aa0*/  IMAD.IADD R11, R0.reuse, 0x1, R35 ;  /* 0x00000001000b7824 */ /* 0x040fe200078e0223 */
[----:B------:R-:W-:Y:S01]  /*0ab0*/  ISETP.LT.AND P6, PT, R0, 0x10, !P5 ;  /* 0x000000100000780c */ /* 0x000fe20006fc1270 */
[----:B------:R-:W-:-:S02]  /*0ac0*/  IMAD R23, R23, 0x10, R10 ;  /* 0x0000001017177824 */ /* 0x000fc400078e020a */
[----:B------:R-:W-:Y:S01]  /*0ad0*/  IMAD R11, R11, 0x10, R10 ;  /* 0x000000100b0b7824 */ /* 0x000fe200078e020a */
[----:B------:R-:W2:Y:S01]  /*0ae0*/  @P3 LDG.E.EL R36, desc[UR4][R16.64] ;  /* 0x0000000410243981 */ /* 0x000ea2000c2e1900 */
[----:B------:R-:W-:-:S04]  /*0af0*/  IMAD.WIDE R26, R27, 0x4, R2 ;  /* 0x000000041b1a7825 */ /* 0x000fc800078e0202 */
[----:B------:R-:W-:-:S04]  /*0b00*/  IMAD.WIDE R2, R11, 0x4, R2 ;  /* 0x000000040b027825 */ /* 0x000fc800078e0202 */
[----:B------:R-:W-:Y:S02]  /*0b10*/  IMAD.MOV.U32 R13, RZ, RZ, RZ ;  /* 0x000000ffff0d7224 */ /* 0x000fe400078e00ff */
[----:B------:R-:W-:Y:S02]  /*0b20*/  IMAD.MOV.U32 R11, RZ, RZ, RZ ;  /* 0x000000ffff0b7224 */ /* 0x000fe400078e00ff */
[----:B------:R-:W-:-:S04]  /*0b30*/  IMAD.WIDE R22, R23, 0x4, R20 ;  /* 0x0000000417167825 */ /* 0x000fc800078e0214 */
[----:B------:R-:W-:Y:S01]  /*0b40*/  IMAD.MOV.U32 R33, RZ, RZ, RZ ;  /* 0x000000ffff217224 */ /* 0x000fe200078e00ff */
[----:B------:R-:W3:Y:S04]  /*0b50*/  @P6 LDG.E.EL R13, desc[UR4][R22.64] ;  /* 0x00000004160d6981 */ /* 0x000ee8000c2e1900 */
[----:B------:R-:W4:Y:S01]  /*0b60*/  @P6 LDG.E.EL R11, desc[UR4][R14.64] ;  /* 0x000000040e0b6981 */ /* 0x000f22000c2e1900 */
[----:B------:R-:W-:Y:S02]  /*0b70*/  IMAD.MOV.U32 R28, RZ, RZ, RZ ;  /* 0x000000ffff1c7224 */ /* 0x000fe400078e00ff */
[----:B------:R-:W-:Y:S01]  /*0b80*/  IMAD.MOV.U32 R19, RZ, RZ, RZ ;  /* 0x000000ffff137224 */ /* 0x000fe200078e00ff */
[----:B------:R0:W5:Y:S04]  /*0b90*/  @P3 LDG.E.EL R33, desc[UR4][R26.64] ;  /* 0x000000041a213981 */ /* 0x000168000c2e1900 */
[----:B------:R-:W5:Y:S04]  /*0ba0*/  @P4 LDG.E.EL R28, desc[UR4][R16.64] ;  /* 0x00000004101c4981 */ /* 0x000f68000c2e1900 */
[----:B------:R1:W5:Y:S01]  /*0bb0*/  @P4 LDG.E.EL R19, desc[UR4][R2.64] ;  /* 0x0000000402134981 */ /* 0x000362000c2e1900 */
[----:B0-----:R-:W-:-:S04]  /*0bc0*/  LEA.HI R26, R31, R30, RZ, 0x5 ;  /* 0x0000001e1f1a7211 */ /* 0x001fc800078f28ff */
[----:B------:R-:W-:Y:S01]  /*0bd0*/  LOP3.LUT R27, R26, 0xe0, RZ, 0xc0, !PT ;  /* 0x000000e01a1b7812 */ /* 0x000fe200078ec0ff */
[----:B------:R-:W-:-:S05]  /*0be0*/  VIADD R26, R12, 0x2 ;  /* 0x000000020c1a7836 */ /* 0x000fca0000000000 */
[----:B------:R-:W-:Y:S01]  /*0bf0*/  LEA.HI R31, R31, R26, RZ, 0x5 ;  /* 0x0000001a1f1f7211 */ /* 0x000fe200078f28ff */
[----:B------:R-:W-:-:S03]  /*0c00*/  IMAD.IADD R27, R30, 0x1, -R27 ;  /* 0x000000011e1b7824 */ /* 0x000fc600078e0a1b */
[----:B------:R-:W-:Y:S02]  /*0c10*/  LOP3.LUT R31, R31, 0xe0, RZ, 0xc0, !PT ;  /* 0x000000e01f1f7812 */ /* 0x000fe400078ec0ff */
[----:B------:R-:W-:-:S03]  /*0c20*/  PRMT R27, R27, 0x8880, RZ ;  /* 0x000088801b1b7816 */ /* 0x000fc600000000ff */
[----:B------:R-:W-:Y:S01]  /*0c30*/  IMAD.IADD R31, R26, 0x1, -R31 ;  /* 0x000000011a1f7824 */ /* 0x000fe200078e0a1f */
[----:B------:R-:W-:-:S04]  /*0c40*/  SHF.R.S32.HI R22, RZ, 0x1, R27 ;  /* 0x00000001ff167819 */ /* 0x000fc8000001141b */
[----:B-1----:R-:W-:Y:S02]  /*0c50*/  PRMT R2, R31, 0x8880, RZ ;  /* 0x000088801f027816 */ /* 0x002fe400000000ff */
[----:B------:R-:W-:Y:S02]  /*0c60*/  PRMT R30, R22, 0x9910, RZ ;  /* 0x00009910161e7816 */ /* 0x000fe400000000ff */
[----:B------:R-:W-:-:S03]  /*0c70*/  SHF.R.S32.HI R2, RZ, 0x1, R2 ;  /* 0x00000001ff027819 */ /* 0x000fc60000011402 */
[----:B------:R-:W-:Y:S01]  /*0c80*/  IMAD R31, R29, 0x100, R30 ;  /* 0x000001001d1f7824 */ /* 0x000fe200078e021e */
[----:B------:R-:W-:-:S03]  /*0c90*/  PRMT R2, R2, 0x9910, RZ ;  /* 0x0000991002027816 */ /* 0x000fc600000000ff */
[----:B------:R-:W-:Y:S02]  /*0ca0*/  IMAD R27, R38, 0x10, R31 ;  /* 0x00000010261b7824 */ /* 0x000fe400078e021f */
[----:B------:R-:W-:Y:S02]  /*0cb0*/  IMAD R29, R29, 0x100, R2 ;  /* 0x000001001d1d7824 */ /* 0x000fe400078e0202 */
[----:B------:R-:W-:Y:S02]  /*0cc0*/  IMAD.MOV.U32 R40, RZ, RZ, RZ ;  /* 0x000000ffff287224 */ /* 0x000fe400078e00ff */
[----:B------:R-:W-:Y:S02]  /*0cd0*/  IMAD R30, R24, 0x100, R30 ;  /* 0x00000100181e7824 */ /* 0x000fe400078e021e */
[----:B------:R-:W-:-:S04]  /*0ce0*/  IMAD.WIDE R26, R27, 0x4, R20 ;  /* 0x000000041b1a7825 */ /* 0x000fc800078e0214 */
[----:B------:R-:W-:Y:S01]  /*0cf0*/  IMAD R3, R38, 0x10, R29 ;  /* 0x0000001026037824 */ /* 0x000fe200078e021d */
[----:B------:R0:W5:Y:S01]  /*0d00*/  @!P1 LDG.E.EL R40, desc[UR4][R26.64] ;  /* 0x000000041a289981 */ /* 0x000162000c2e1900 */
[----:B------:R-:W-:Y:S02]  /*0d10*/  IMAD R24, R24, 0x100, R2 ;  /* 0x0000010018187824 */ /* 0x000fe400078e0202 */
[----:B------:R-:W-:Y:S02]  /*0d20*/  IMAD.MOV.U32 R34, RZ, RZ, RZ ;  /* 0x000000ffff227224 */ /* 0x000fe400078e00ff */
[C---:B------:R-:W-:Y:S02]  /*0d30*/  IMAD R23, R0.reuse, 0x10, R30 ;  /* 0x0000001000177824 */ /* 0x040fe400078e021e */
[----:B------:R-:W-:Y:S01]  /*0d40*/  IMAD.WIDE R2, R3, 0x4, R20 ;  /* 0x0000000403027825 */ /* 0x000fe200078e0214 */
[----:B------:R-:W-:Y:S01]  /*0d50*/  CS2R R16, SRZ ;  /* 0x0000000000107805 */ /* 0x000fe2000001ff00 */
[----:B0-----:R-:W0:Y:S02]  /*0d60*/  LDC.64 R26, c[0x0][0x230] ;  /* 0x00008c00ff1a7b82 */ /* 0x001e240000000a00 */
[----:B------:R-:W-:Y:S01]  /*0d70*/  IMAD R45, R0, 0x10, R24 ;  /* 0x00000010002d7824 */ /* 0x000fe200078e0218 */
[----:B------:R1:W5:Y:S01]  /*0d80*/  @!P1 LDG.E.EL R34, desc[UR4][R2.64] ;  /* 0x0000000402229981 */ /* 0x000362000c2e1900 */
[----:B------:R-:W-:-:S04]  /*0d90*/  IMAD.WIDE R22, R23, 0x4, R20 ;  /* 0x0000000417167825 */ /* 0x000fc800078e0214 */
[----:B------:R-:W-:Y:S01]  /*0da0*/  IMAD.WIDE R20, R45, 0x4, R20 ;  /* 0x000000042d147825 */ /* 0x000fe200078e0214 */
[----:B------:R-:W5:Y:S03]  /*0db0*/  @!P0 LDG.E.EL R17, desc[UR4][R22.64] ;  /* 0x0000000416118981 */ /* 0x000f66000c2e1900 */
[----:B-1----:R-:W-:Y:S01]  /*0dc0*/  VIADD R2, R38, 0xfffffff0 ;  /* 0xfffffff026027836 */ /* 0x002fe20000000000 */
[----:B------:R1:W5:Y:S01]  /*0dd0*/  @!P0 LDG.E.EL R16, desc[UR4][R20.64] ;  /* 0x0000000414108981 */ /* 0x000362000c2e1900 */
[----:B------:R-:W-:Y:S02]  /*0de0*/  VIADD R25, R25, 0xfffffff0 ;  /* 0xfffffff019197836 */ /* 0x000fe40000000000 */
[----:B------:R-:W-:-:S06]  /*0df0*/  IMAD.MOV.U32 R46, RZ, RZ, RZ ;  /* 0x000000ffff2e7224 */ /* 0x000fcc00078e00ff */
[----:B------:R-:W5:Y:S01]  /*0e00*/  @!P1 LDG.E.EL R46, desc[UR4][R4.64] ;  /* 0x00000004042e9981 */ /* 0x000f62000c2e1900 */
[----:B-1----:R-:W-:-:S04]  /*0e10*/  IMAD R21, R2, 0x10, R31 ;  /* 0x0000001002157824 */ /* 0x002fc800078e021f */
[----:B0-----:R-:W-:-:S04]  /*0e20*/  IMAD.WIDE R20, R21, 0x4, R26 ;  /* 0x0000000415147825 */ /* 0x001fc800078e021a */
[----:B------:R-:W-:Y:S02]  /*0e30*/  IMAD.MOV.U32 R45, RZ, RZ, RZ ;  /* 0x000000ffff2d7224 */ /* 0x000fe400078e00ff */
[----:B------:R-:W-:Y:S01]  /*0e40*/  IMAD.MOV.U32 R48, RZ, RZ, RZ ;  /* 0x000000ffff307224 */ /* 0x000fe200078e00ff */
[----:B--2---:R-:W-:Y:S02]  /*0e50*/  SEL R36, R36, RZ, P3 ;  /* 0x000000ff24247207 */ /* 0x004fe40001800000 */
[----:B---3--:R-:W-:Y:S02]  /*0e60*/  SEL R44, R13, RZ, P6 ;  /* 0x000000ff0d2c7207 */ /* 0x008fe40003000000 */
[----:B----4-:R-:W-:Y:S02]  /*0e70*/  SEL R11, R11, RZ, P6 ;  /* 0x000000ff0b0b7207 */ /* 0x010fe40003000000 */
[----:B-----5:R-:W-:-:S03]  /*0e80*/  SEL R33, R33, RZ, P3 ;  /* 0x000000ff21217207 */ /* 0x020fc60001800000 */
[----:B------:R-:W-:Y:S01]  /*0e90*/  FADD R3, R44, R11 ;  /* 0x0000000b2c037221 */ /* 0x000fe20000000000 */
[----:B------:R-:W-:Y:S01]  /*0ea0*/  VIADD R11, R0, 0xfffffff0 ;  /* 0xfffffff0000b7836 */ /* 0x000fe20000000000 */
[----:B------:R-:W-:Y:S01]  /*0eb0*/  SEL R28, R28, RZ, P4 ;  /* 0x000000ff1c1c7207 */ /* 0x000fe20002000000 */
[----:B------:R-:W-:Y:S02]  /*0ec0*/  FADD R22, R33, R36 ;  /* 0x0000002421167221 */ /* 0x000fe40000000000 */
[----:B------:R-:W-:Y:S01]  /*0ed0*/  IMAD R23, R11, 0x10, R30 ;  /* 0x000000100b177824 */ /* 0x000fe200078e021e */
[----:B------:R-:W-:Y:S01]  /*0ee0*/  SEL R19, R19, RZ, P4 ;  /* 0x000000ff13137207 */ /* 0x000fe20002000000 */
[----:B------:R-:W0:Y:S01]  /*0ef0*/  LDC.64 R30, c[0x0][0x238] ;  /* 0x00008e00ff1e7b82 */ /* 0x000e220000000a00 */
[----:B------:R-:W-:Y:S01]  /*0f00*/  @P2 FSEL R7, R22, RZ, P3 ;  /* 0x000000ff16072208 */ /* 0x000fe20001800000 */
[----:B------:R-:W-:Y:S02]  /*0f10*/  IMAD.MOV.U32 R13, RZ, RZ, RZ ;  /* 0x000000ffff0d7224 */ /* 0x000fe400078e00ff */
[----:B------:R-:W-:Y:S01]  /*0f20*/  FADD R28, R19, R28 ;  /* 0x0000001c131c7221 */ /* 0x000fe20000000000 */
[----:B------:R-:W-:Y:S01]  /*0f30*/  IMAD.MOV.U32 R19, RZ, RZ, RZ ;  /* 0x000000ffff137224 */ /* 0x000fe200078e00ff */
[----:B------:R-:W-:Y:S01]  /*0f40*/  ISETP.GT.AND P3, PT, R0, 0xf, PT ;  /* 0x0000000f0000780c */ /* 0x000fe20003f64270 */
[----:B------:R-:W-:Y:S01]  /*0f50*/  IMAD.MOV.U32 R36, RZ, RZ, RZ ;  /* 0x000000ffff247224 */ /* 0x000fe200078e00ff */
[----:B------:R-:W-:Y:S01]  /*0f60*/  PRMT R33, R25, 0x8880, RZ ;  /* 0x0000888019217816 */ /* 0x000fe200000000ff */
[----:B------:R-:W2:Y:S01]  /*0f70*/  @!P0 LDG.E.EL R13, desc[UR4][R14.64] ;  /* 0x000000040e0d8981 */ /* 0x000ea2000c2e1900 */
[----:B------:R-:W-:-:S02]  /*0f80*/  ISETP.GT.AND P2, PT, R38, 0xf, PT ;  /* 0x0000000f2600780c */ /* 0x000fc40003f44270 */
[----:B------:R-:W-:Y:S01]  /*0f90*/  P2R R44, PR, RZ, 0x1 ;  /* 0x00000001ff2c7803 */ /* 0x000fe20000000000 */
[----:B------:R-:W3:Y:S01]  /*0fa0*/  @!P0 LDG.E.EL R19, desc[UR4][R14.64] ;  /* 0x000000040e138981 */ /* 0x000ee2000c2e1900 */
[----:B------:R-:W-:Y:S01]  /*0fb0*/  ISETP.GE.AND P0, PT, R33, 0x10, PT ;  /* 0x000000102100780c */ /* 0x000fe20003f06270 */
[----:B------:R-:W-:Y:S02]  /*0fc0*/  IMAD.WIDE R22, R23, 0x4, R26 ;  /* 0x0000000417167825 */ /* 0x000fe400078e021a */
[----:B------:R1:W4:Y:S02]  /*0fd0*/  @!P1 LDG.E.EL R36, desc[UR4][R4.64] ;  /* 0x0000000404249981 */ /* 0x000324000c2e1900 */
[----:B------:R-:W-:Y:S02]  /*0fe0*/  IMAD R25, R11, 0x10, R24 ;  /* 0x000000100b197824 */ /* 0x000fe400078e0218 */
[----:B-1----:R-:W-:Y:S01]  /*0ff0*/  IMAD.MOV.U32 R4, RZ, RZ, RZ ;  /* 0x000000ffff047224 */ /* 0x002fe200078e00ff */
[----:B------:R-:W-:Y:S01]  /*1000*/  FSEL R5, R3, RZ, P6 ;  /* 0x000000ff03057208 */ /* 0x000fe20003000000 */
[----:B------:R-:W-:Y:S01]  /*1010*/  IMAD.MOV.U32 R3, RZ, RZ, RZ ;  /* 0x000000ffff037224 */ /* 0x000fe200078e00ff */
[----:B------:R-:W-:-:S02]  /*1020*/  @P5 FSEL R5, R28, RZ, P4 ;  /* 0x000000ff1c055208 */ /* 0x000fc40002000000 */
[----:B------:R-:W-:Y:S01]  /*1030*/  ISETP.GT.AND P4, PT, R38, 0xf, !P0 ;  /* 0x0000000f2600780c */ /* 0x000fe20004784270 */
[----:B------:R1:W5:Y:S04]  /*1040*/  @P3 LDG.E.EL R4, desc[UR4][R22.64] ;  /* 0x0000000416043981 */ /* 0x000368000c2e1900 */
[----:B------:R0:W2:Y:S01]  /*1050*/  @P2 LDG.E.EL R3, desc[UR4][R20.64] ;  /* 0x0000000414032981 */ /* 0x0000a2000c2e1900 */
[----:B-1----:R-:W-:Y:S02]  /*1060*/  IMAD R23, R33, 0x10, R32 ;  /* 0x0000001021177824 */ /* 0x002fe400078e0220 */
[----:B0-----:R-:W-:-:S04]  /*1070*/  IMAD.WIDE R20, R25, 0x4, R26 ;  /* 0x0000000419147825 */ /* 0x001fc800078e021a */
[----:B------:R-:W-:-:S04]  /*1080*/  IMAD.WIDE R22, R23, 0x4, R26 ;  /* 0x0000000417167825 */ /* 0x000fc800078e021a */
[----:B------:R-:W-:Y:S01]  /*1090*/  IMAD.WIDE R24, R47, 0x4, R30 ;  /* 0x000000042f187825 */ /* 0x000fe200078e021e */
[----:B------:R-:W2:Y:S04]  /*10a0*/  @P4 LDG.E.EL R45, desc[UR4][R22.64] ;  /* 0x00000004162d4981 */ /* 0x000ea8000c2e1900 */
[----:B------:R-:W3:Y:S01]  /*10b0*/  @P4 LDG.E.EL R48, desc[UR4][R24.64] ;  /* 0x0000000418304981 */ /* 0x000ee2000c2e1900 */
[----:B------:R-:W-:Y:S01]  /*10c0*/  IMAD R29, R2, 0x10, R29 ;  /* 0x00000010021d7824 */ /* 0x000fe200078e021d */
[----:B------:R-:W-:Y:S01]  /*10d0*/  CS2R R14, SRZ ;  /* 0x00000000000e7805 */ /* 0x000fe2000001ff00 */
[----:B------:R-:W-:Y:S02]  /*10e0*/  VIADD R39, R39, 0xfffffff0 ;  /* 0xfffffff027277836 */ /* 0x000fe40000000000 */
[----:B------:R-:W-:Y:S01]  /*10f0*/  IMAD.WIDE R28, R29, 0x4, R26 ;  /* 0x000000041d1c7825 */ /* 0x000fe200078e021a */
[----:B------:R-:W-:-:S02]  /*1100*/  SEL R40, R40, RZ, !P1 ;  /* 0x000000ff28287207 */ /* 0x000fc40004800000 */
[----:B------:R-:W4:Y:S04]  /*1110*/  @P3 LDG.E.EL R14, desc[UR4][R20.64] ;  /* 0x00000004140e3981 */ /* 0x000f28000c2e1900 */
[----:B------:R0:W4:Y:S02]  /*1120*/  @P2 LDG.E.EL R15, desc[UR4][R28.64] ;  /* 0x000000041c0f2981 */ /* 0x000124000c2e1900 */
[----:B0-----:R-:W-:Y:S02]  /*1130*/  PRMT R28, R39, 0x8880, RZ ;  /* 0x00008880271c7816 */ /* 0x001fe400000000ff */
[----:B------:R-:W-:Y:S02]  /*1140*/  SEL R21, R46, RZ, !P1 ;  /* 0x000000ff2e157207 */ /* 0x000fe40004800000 */
[----:B------:R-:W-:-:S03]  /*1150*/  CS2R R22, SRZ ;  /* 0x0000000000167805 */ /* 0x000fc6000001ff00 */
[----:B------:R-:W-:Y:S01]  /*1160*/  FADD R40, R40, R21 ;  /* 0x0000001528287221 */ /* 0x000fe20000000000 */
[----:B------:R-:W-:Y:S01]  /*1170*/  IMAD.WIDE R30, R43, 0x4, R30 ;  /* 0x000000042b1e7825 */ /* 0x000fe200078e021e */
[----:B--2---:R-:W-:Y:S02]  /*1180*/  SEL R45, R45, RZ, P4 ;  /* 0x000000ff2d2d7207 */ /* 0x004fe40002000000 */
[----:B---3--:R-:W-:-:S05]  /*1190*/  SEL R48, R48, RZ, P4 ;  /* 0x000000ff30307207 */ /* 0x008fca0002000000 */
[----:B------:R-:W-:Y:S01]  /*11a0*/  FADD R39, R45, R48 ;  /* 0x000000302d277221 */ /* 0x000fe20000000000 */
[----:B------:R-:W-:Y:S02]  /*11b0*/  IMAD.MOV.U32 R45, RZ, RZ, R28 ;  /* 0x000000ffff2d7224 */ /* 0x000fe400078e001c */
[----:B------:R-:W0:Y:S03]  /*11c0*/  LDC.64 R28, c[0x0][0x240] ;  /* 0x00009000ff1c7b82 */ /* 0x000e260000000a00 */
[----:B------:R-:W-:Y:S02]  /*11d0*/  ISETP.GE.AND P6, PT, R45, 0x10, PT ;  /* 0x000000102d00780c */ /* 0x000fe40003fc6270 */
[----:B------:R-:W-:Y:S02]  /*11e0*/  FSEL R39, R39, RZ, P4 ;  /* 0x000000ff27277208 */ /* 0x000fe40002000000 */
[----:B------:R-:W-:Y:S01]  /*11f0*/  ISETP.GT.AND P4, PT, R0, 0xf, !P6 ;  /* 0x0000000f0000780c */ /* 0x000fe20007784270 */
[----:B------:R-:W-:-:S04]  /*1200*/  IMAD R21, R45, 0x10, R42 ;  /* 0x000000102d157824 */ /* 0x000fc800078e022a */
[----:B------:R-:W-:-:S08]  /*1210*/  IMAD.WIDE R20, R21, 0x4, R26 ;  /* 0x0000000415147825 */ /* 0x000fd000078e021a */
[----:B------:R-:W2:Y:S04]  /*1220*/  @P4 LDG.E.EL R22, desc[UR4][R20.64] ;  /* 0x0000000414164981 */ /* 0x000ea8000c2e1900 */
[----:B------:R-:W3:Y:S01]  /*1230*/  @P4 LDG.E.EL R23, desc[UR4][R30.64] ;  /* 0x000000041e174981 */ /* 0x000ee2000c2e1900 */
[----:B------:R-:W-:Y:S01]  /*1240*/  ISETP.GT.AND P5, PT, R33, 0xf, P2 ;  /* 0x0000000f2100780c */ /* 0x000fe200017a4270 */
[----:B------:R-:W-:Y:S01]  /*1250*/  IMAD.MOV.U32 R48, RZ, RZ, RZ ;  /* 0x000000ffff307224 */ /* 0x000fe200078e00ff */
[----:B------:R-:W-:Y:S02]  /*1260*/  ISETP.GT.AND P6, PT, R45, 0xf, P3 ;  /* 0x0000000f2d00780c */ /* 0x000fe40001fc4270 */
[----:B--2---:R-:W-:Y:S02]  /*1270*/  SEL R22, R22, RZ, P4 ;  /* 0x000000ff16167207 */ /* 0x004fe40002000000 */
[----:B---3--:R-:W-:-:S05]  /*1280*/  SEL R23, R23, RZ, P4 ;  /* 0x000000ff17177207 */ /* 0x008fca0002000000 */
[----:B------:R-:W-:Y:S01]  /*1290*/  FADD R46, R22, R23 ;  /* 0x00000017162e7221 */ /* 0x000fe20000000000 */
[----:B------:R-:W-:-:S04]  /*12a0*/  IMAD.IADD R23, R2, 0x1, R41 ;  /* 0x0000000102177824 */ /* 0x000fc800078e0229 */
[----:B------:R-:W-:Y:S02]  /*12b0*/  IMAD R49, R23, 0x10, R32 ;  /* 0x0000001017317824 */ /* 0x000fe400078e0220 */
[----:B------:R-:W1:Y:S02]  /*12c0*/  LDC.64 R22, c[0x0][0x248] ;  /* 0x00009200ff167b82 */ /* 0x000e640000000a00 */
[----:B0-----:R-:W-:-:S04]  /*12d0*/  IMAD.WIDE R32, R49, 0x4, R28 ;  /* 0x0000000431207825 */ /* 0x001fc800078e021c */
[----:B------:R-:W-:Y:S01]  /*12e0*/  IMAD.MOV.U32 R49, RZ, RZ, RZ ;  /* 0x000000ffff317224 */ /* 0x000fe200078e00ff */
[----:B------:R0:W2:Y:S01]  /*12f0*/  @P5 LDG.E.EL R48, desc[UR4][R32.64] ;  /* 0x0000000420305981 */ /* 0x0000a2000c2e1900 */
[----:B------:R-:W-:-:S04]  /*1300*/  IMAD.IADD R41, R11, 0x1, R41 ;  /* 0x000000010b297824 */ /* 0x000fc800078e0229 */
[----:B------:R-:W-:Y:S02]  /*1310*/  IMAD R41, R41, 0x10, R42 ;  /* 0x0000001029297824 */ /* 0x000fe400078e022a */
[----:B-1----:R-:W-:-:S05]  /*1320*/  IMAD.WIDE R20, R47, 0x4, R22 ;  /* 0x000000042f147825 */ /* 0x002fca00078e0216 */
[----:B------:R-:W3:Y:S01]  /*1330*/  @P5 LDG.E.EL R49, desc[UR4][R20.64] ;  /* 0x0000000414315981 */ /* 0x000ee2000c2e1900 */
[----:B0-----:R-:W-:-:S04]  /*1340*/  IMAD.WIDE R32, R41, 0x4, R28 ;  /* 0x0000000429207825 */ /* 0x001fc800078e021c */
[----:B------:R-:W-:Y:S02]  /*1350*/  IMAD.MOV.U32 R41, RZ, RZ, RZ ;  /* 0x000000ffff297224 */ /* 0x000fe400078e00ff */
[----:B------:R-:W-:-:S04]  /*1360*/  IMAD.WIDE R22, R43, 0x4, R22 ;  /* 0x000000042b167825 */ /* 0x000fc800078e0216 */
[----:B------:R-:W-:Y:S01]  /*1370*/  IMAD.MOV.U32 R42, RZ, RZ, RZ ;  /* 0x000000ffff2a7224 */ /* 0x000fe200078e00ff */
[----:B------:R-:W4:Y:S05]  /*1380*/  @P6 LDG.E.EL R41, desc[UR4][R22.64] ;  /* 0x0000000416296981 */ /* 0x000f2a000c2e1900 */
[----:B------:R0:W5:Y:S01]  /*1390*/  @P6 LDG.E.EL R42, desc[UR4][R32.64] ;  /* 0x00000004202a6981 */ /* 0x000162000c2e1900 */
[----:B------:R-:W-:Y:S02]  /*13a0*/  VIADD R37, R37, 0xfffffff0 ;  /* 0xfffffff025257836 */ /* 0x000fe40000000000 */
[----:B------:R-:W-:-:S03]  /*13b0*/  VIADD R9, R9, 0xfffffff0 ;  /* 0xfffffff009097836 */ /* 0x000fc60000000000 */
[----:B------:R-:W-:Y:S02]  /*13c0*/  PRMT R37, R37, 0x8880, RZ ;  /* 0x0000888025257816 */ /* 0x000fe400000000ff */
[----:B------:R-:W-:Y:S02]  /*13d0*/  FSEL R46, R46, RZ, P4 ;  /* 0x000000ff2e2e7208 */ /* 0x000fe40002000000 */
[C---:B------:R-:W-:Y:S01]  /*13e0*/  ISETP.GE.AND P4, PT, R37.reuse, 0x10, PT ;  /* 0x000000102500780c */ /* 0x040fe20003f86270 */
[----:B0-----:R-:W-:-:S04]  /*13f0*/  IMAD R33, R37, 0x10, R18 ;  /* 0x0000001025217824 */ /* 0x001fc800078e0212 */
[----:B------:R-:W-:Y:S01]  /*1400*/  IMAD.WIDE R32, R33, 0x4, R26 ;  /* 0x0000000421207825 */ /* 0x000fe200078e021a */
[----:B--2---:R-:W-:Y:S02]  /*1410*/  SEL R47, R48, RZ, P5 ;  /* 0x000000ff302f7207 */ /* 0x004fe40002800000 */
[----:B---3--:R-:W-:-:S05]  /*1420*/  SEL R50, R49, RZ, P5 ;  /* 0x000000ff31327207 */ /* 0x008fca0002800000 */
[----:B------:R-:W-:-:S05]  /*1430*/  FADD R47, R47, R50 ;  /* 0x000000322f2f7221 */ /* 0x000fca0000000000 */
[----:B------:R-:W-:Y:S02]  /*1440*/  @P0 FSEL R39, R47, RZ, P5 ;  /* 0x000000ff2f270208 */ /* 0x000fe40002800000 */
[----:B------:R-:W-:Y:S02]  /*1450*/  ISETP.GE.AND P5, PT, R45, 0x10, PT ;  /* 0x000000102d00780c */ /* 0x000fe40003fa6270 */
[----:B------:R-:W-:Y:S02]  /*1460*/  ISETP.NE.AND P0, PT, R44, RZ, PT ;  /* 0x000000ff2c00720c */ /* 0x000fe40003f05270 */
[----:B----4-:R-:W-:Y:S02]  /*1470*/  SEL R44, R41, RZ, P6 ;  /* 0x000000ff292c7207 */ /* 0x010fe40003000000 */
[----:B-----5:R-:W-:-:S05]  /*1480*/  SEL R41, R42, RZ, P6 ;  /* 0x000000ff2a297207 */ /* 0x020fca0003000000 */
[----:B------:R-:W-:-:S05]  /*1490*/  FADD R41, R41, R44 ;  /* 0x0000002c29297221 */ /* 0x000fca0000000000 */
[----:B------:R-:W-:Y:S02]  /*14a0*/  @P5 FSEL R46, R41, RZ, P6 ;  /* 0x000000ff292e5208 */ /* 0x000fe40003000000 */
[----:B------:R-:W-:Y:S02]  /*14b0*/  PRMT R41, R9, 0x8880, RZ ;  /* 0x0000888009297816 */ /* 0x000fe400000000ff */
[----:B------:R-:W-:-:S03]  /*14c0*/  ISETP.GT.AND P5, PT, R38, 0xf, !P4 ;  /* 0x0000000f2600780c */ /* 0x000fc600067a4270 */
[----:B------:R-:W-:Y:S02]  /*14d0*/  IMAD R9, R41, 0x10, R10 ;  /* 0x0000001029097824 */ /* 0x000fe400078e020a */
[----:B------:R-:W-:Y:S02]  /*14e0*/  IMAD.MOV.U32 R38, RZ, RZ, RZ ;  /* 0x000000ffff267224 */ /* 0x000fe400078e00ff */
[----:B------:R-:W-:-:S04]  /*14f0*/  IMAD.WIDE R26, R9, 0x4, R26 ;  /* 0x00000004091a7825 */ /* 0x000fc800078e021a */
[----:B------:R-:W-:Y:S02]  /*1500*/  IMAD.MOV.U32 R9, RZ, RZ, RZ ;  /* 0x000000ffff097224 */ /* 0x000fe400078e00ff */
[----:B------:R0:W2:Y:S04]  /*1510*/  @P5 LDG.E.EL R38, desc[UR4][R32.64] ;  /* 0x0000000420265981 */ /* 0x0000a8000c2e1900 */
[----:B------:R-:W3:Y:S01]  /*1520*/  @P5 LDG.E.EL R9, desc[UR4][R24.64] ;  /* 0x0000000418095981 */ /* 0x000ee2000c2e1900 */
[----:B------:R-:W-:Y:S02]  /*1530*/  ISETP.GE.AND P6, PT, R41, 0x10, PT ;  /* 0x000000102900780c */ /* 0x000fe40003fc6270 */
[----:B------:R-:W-:Y:S01]  /*1540*/  SEL R43, R3, RZ, P2 ;  /* 0x000000ff032b7207 */ /* 0x000fe20001000000 */
[----:B------:R-:W-:-:S02]  /*1550*/  IMAD.MOV.U32 R3, RZ, RZ, RZ ;  /* 0x000000ffff037224 */ /* 0x000fc400078e00ff */
[----:B0-----:R-:W-:Y:S02]  /*1560*/  IMAD.MOV.U32 R32, RZ, RZ, RZ ;  /* 0x000000ffff207224 */ /* 0x001fe400078e00ff */
[----:B------:R-:W-:Y:S02]  /*1570*/  IMAD.MOV.U32 R33, RZ, RZ, RZ ;  /* 0x000000ffff217224 */ /* 0x000fe400078e00ff */
[----:B------:R-:W4:Y:S04]  /*1580*/  @P3 LDG.E.EL R3, desc[UR4][R30.64] ;  /* 0x000000041e033981 */ /* 0x000f28000c2e1900 */
[----:B------:R-:W5:Y:S04]  /*1590*/  @P2 LDG.E.EL R32, desc[UR4][R24.64] ;  /* 0x0000000418202981 */ /* 0x000f68000c2e1900 */
[----:B------:R-:W4:Y:S01]  /*15a0*/  @P2 LDG.E.EL R33, desc[UR4][R24.64] ;  /* 0x0000000418212981 */ /* 0x000f22000c2e1900 */
[----:B--2---:R-:W-:-:S02]  /*15b0*/  SEL R38, R38, RZ, P5 ;  /* 0x000000ff26267207 */ /* 0x004fc40002800000 */
[----:B---3--:R-:W-:-:S05]  /*15c0*/  SEL R9, R9, RZ, P5 ;  /* 0x000000ff09097207 */ /* 0x008fca0002800000 */
[----:B------:R-:W-:-:S05]  /*15d0*/  FADD R9, R38, R9 ;  /* 0x0000000926097221 */ /* 0x000fca0000000000 */
[----:B------:R-:W-:Y:S02]  /*15e0*/  FSEL R9, R9, RZ, P5 ;  /* 0x000000ff09097208 */ /* 0x000fe40002800000 */
[----:B------:R-:W-:Y:S01]  /*15f0*/  ISETP.GT.AND P5, PT, R0, 0xf, !P6 ;  /* 0x0000000f0000780c */ /* 0x000fe200077a4270 */
[----:B------:R-:W-:-:S12]  /*1600*/  IMAD.MOV.U32 R0, RZ, RZ, RZ ;  /* 0x000000ffff007224 */ /* 0x000fd800078e00ff */
[----:B------:R0:W2:Y:S02]  /*1610*/  @P5 LDG.E.EL R0, desc[UR4][R26.64] ;  /* 0x000000041a005981 */ /* 0x0000a4000c2e1900 */
[----:B0-----:R-:W-:-:S06]  /*1620*/  IMAD.MOV.U32 R26, RZ, RZ, RZ ;  /* 0x000000ffff1a7224 */ /* 0x001fcc00078e00ff */
[----:B------:R-:W3:Y:S01]  /*1630*/  @P3 LDG.E.EL R26, desc[UR4][R30.64] ;  /* 0x000000041e1a3981 */ /* 0x000ee2000c2e1900 */
[----:B----4-:R-:W-:Y:S01]  /*1640*/  SEL R24, R3, RZ, P3 ;  /* 0x000000ff03187207 */ /* 0x010fe20001800000 */
[--C-:B------:R-:W-:Y:S01]  /*1650*/  IMAD.IADD R3, R2, 0x1, R35.reuse ;  /* 0x0000000102037824 */ /* 0x100fe200078e0223 */
[----:B-----5:R-:W-:Y:S01]  /*1660*/  SEL R32, R32, RZ, P2 ;  /* 0x000000ff20207207 */ /* 0x020fe20001000000 */
[----:B------:R-:W-:Y:S01]  /*1670*/  IMAD.IADD R11, R11, 0x1, R35 ;  /* 0x000000010b0b7824 */ /* 0x000fe200078e0223 */
[----:B------:R-:W-:Y:S02]  /*1680*/  SEL R33, R33, RZ, P2 ;  /* 0x000000ff21217207 */ /* 0x000fe40001000000 */
[----:B------:R-:W-:Y:S02]  /*1690*/  SEL R38, R15, RZ, P2 ;  /* 0x000000ff0f267207 */ /* 0x000fe40001000000 */
[----:B------:R-:W-:Y:S02]  /*16a0*/  SEL R27, R4, RZ, P3 ;  /* 0x000000ff041b7207 */ /* 0x000fe40001800000 */
[----:B------:R-:W-:-:S02]  /*16b0*/  SEL R14, R14, RZ, P3 ;  /* 0x000000ff0e0e7207 */ /* 0x000fc40001800000 */
[----:B------:R-:W-:Y:S02]  /*16c0*/  ISETP.GT.AND P2, PT, R37, 0xf, P2 ;  /* 0x0000000f2500780c */ /* 0x000fe40001744270 */
[----:B------:R-:W-:Y:S02]  /*16d0*/  SEL R19, R19, RZ, !P0 ;  /* 0x000000ff13137207 */ /* 0x000fe40004000000 */
[----:B------:R-:W-:Y:S01]  /*16e0*/  SEL R4, R17, RZ, !P0 ;  /* 0x000000ff11047207 */ /* 0x000fe20004000000 */
[----:B------:R-:W-:Y:S02]  /*16f0*/  IMAD R3, R3, 0x10, R18 ;  /* 0x0000001003037824 */ /* 0x000fe400078e0212 */
[----:B------:R-:W-:Y:S01]  /*1700*/  IMAD R11, R11, 0x10, R10 ;  /* 0x000000100b0b7824 */ /* 0x000fe200078e020a */
[----:B------:R-:W-:Y:S01]  /*1710*/  SEL R15, R34, RZ, !P1 ;  /* 0x000000ff220f7207 */ /* 0x000fe20004800000 */
[----:B------:R-:W-:Y:S01]  /*1720*/  FADD R4, R4, R19 ;  /* 0x0000001304047221 */ /* 0x000fe20000000000 */
[----:B------:R-:W-:-:S02]  /*1730*/  IMAD.MOV.U32 R17, RZ, RZ, RZ ;  /* 0x000000ffff117224 */ /* 0x000fc400078e00ff */
[----:B------:R-:W-:-:S04]  /*1740*/  IMAD.WIDE R2, R3, 0x4, R28 ;  /* 0x0000000403027825 */ /* 0x000fc800078e021c */
[----:B------:R-:W-:Y:S01]  /*1750*/  IMAD.MOV.U32 R34, RZ, RZ, RZ ;  /* 0x000000ffff227224 */ /* 0x000fe200078e00ff */
[----:B------:R-:W4:Y:S01]  /*1760*/  @P5 LDG.E.EL R17, desc[UR4][R30.64] ;  /* 0x000000041e115981 */ /* 0x000f22000c2e1900 */
[----:B------:R-:W-:Y:S02]  /*1770*/  IMAD.MOV.U32 R18, RZ, RZ, RZ ;  /* 0x000000ffff127224 */ /* 0x000fe400078e00ff */
[----:B------:R-:W-:Y:S02]  /*1780*/  IMAD.MOV.U32 R19, RZ, RZ, RZ ;  /* 0x000000ffff137224 */ /* 0x000fe400078e00ff */
[----:B------:R-:W-:Y:S02]  /*1790*/  IMAD.WIDE R28, R11, 0x4, R28 ;  /* 0x000000040b1c7825 */ /* 0x000fe400078e021c */
[----:B------:R-:W5:Y:S01]  /*17a0*/  @P2 LDG.E.EL R18, desc[UR4][R2.64] ;  /* 0x0000000402122981 */ /* 0x000f62000c2e1900 */
[----:B------:R-:W0:Y:S01]  /*17b0*/  LDC.64 R10, c[0x0][0x250] ;  /* 0x00009400ff0a7b82 */ /* 0x000e220000000a00 */
[----:B---3--:R-:W-:-:S02]  /*17c0*/  SEL R25, R26, RZ, P3 ;  /* 0x000000ff1a197207 */ /* 0x008fc40001800000 */
[----:B------:R-:W-:Y:S01]  /*17d0*/  ISETP.GT.AND P3, PT, R41, 0xf, P3 ;  /* 0x0000000f2900780c */ /* 0x000fe20001f64270 */
[----:B------:R-:W-:-:S06]  /*17e0*/  IMAD.MOV.U32 R26, RZ, RZ, RZ ;  /* 0x000000ffff1a7224 */ /* 0x000fcc00078e00ff */
[----:B------:R-:W3:Y:S06]  /*17f0*/  @P2 LDG.E.EL R26, desc[UR4][R20.64] ;  /* 0x00000004141a2981 */ /* 0x000eec000c2e1900 */
[----:B------:R-:W3:Y:S04]  /*1800*/  @P3 LDG.E.EL R34, desc[UR4][R22.64] ;  /* 0x0000000416223981 */ /* 0x000ee8000c2e1900 */
[----:B------:R-:W3:Y:S01]  /*1810*/  @P3 LDG.E.EL R19, desc[UR4][R28.64] ;  /* 0x000000041c133981 */ /* 0x000ee2000c2e1900 */
[----:B--2---:R-:W-:-:S02]  /*1820*/  SEL R0, R0, RZ, P5 ;  /* 0x000000ff00007207 */ /* 0x004fc40002800000 */
[----:B------:R-:W-:Y:S02]  /*1830*/  SEL R36, R36, RZ, !P1 ;  /* 0x000000ff24247207 */ /* 0x000fe40004800000 */
[----:B------:R-:W-:Y:S02]  /*1840*/  SEL R13, R13, RZ, !P0 ;  /* 0x000000ff0d0d7207 */ /* 0x000fe40004000000 */
[----:B------:R-:W-:Y:S02]  /*1850*/  SEL R16, R16, RZ, !P0 ;  /* 0x000000ff10107207 */ /* 0x000fe40004000000 */
[----:B----4-:R-:W-:Y:S02]  /*1860*/  SEL R17, R17, RZ, P5 ;  /* 0x000000ff11117207 */ /* 0x010fe40002800000 */
[----:B-----5:R-:W-:-:S03]  /*1870*/  SEL R18, R18, RZ, P2 ;  /* 0x000000ff12127207 */ /* 0x020fc60001000000 */
[----:B------:R-:W-:Y:S01]  /*1880*/  FADD R17, R0, R17 ;  /* 0x0000001100117221 */ /* 0x000fe20000000000 */
[----:B------:R-:W-:Y:S01]  /*1890*/  FADD R15, R15, R36 ;  /* 0x000000240f0f7221 */ /* 0x000fe20000000000 */
[----:B------:R-:W-:Y:S01]  /*18a0*/  FADD R13, R16, R13 ;  /* 0x0000000d100d7221 */ /* 0x000fe20000000000 */
[----:B------:R-:W-:Y:S01]  /*18b0*/  FADD R43, R43, R32 ;  /* 0x000000202b2b7221 */ /* 0x000fe20000000000 */
[----:B------:R-:W-:Y:S01]  /*18c0*/  FADD R38, R38, R33 ;  /* 0x0000002126267221 */ /* 0x000fe20000000000 */
[----:B------:R-:W-:Y:S01]  /*18d0*/  FADD R14, R14, R25 ;  /* 0x000000190e0e7221 */ /* 0x000fe20000000000 */
[----:B------:R-:W-:Y:S01]  /*18e0*/  FSEL R0, R17, RZ, P5 ;  /* 0x000000ff11007208 */ /* 0x000fe20002800000 */
[----:B------:R-:W-:Y:S01]  /*18f0*/  FADD R27, R27, R24 ;  /* 0x000000181b1b7221 */ /* 0x000fe20000000000 */
[----:B0-----:R-:W-:Y:S01]  /*1900*/  IMAD.WIDE R10, R12, 0x4, R10 ;  /* 0x000000040c0a7825 */ /* 0x001fe200078e020a */
[----:B------:R-:W-:Y:S02]  /*1910*/  FSEL R40, R40, R43, !P1 ;  /* 0x0000002b28287208 */ /* 0x000fe40004800000 */
[----:B------:R-:W-:-:S02]  /*1920*/  FSEL R42, R15, R38, !P1 ;  /* 0x000000260f2a7208 */ /* 0x000fc40004800000 */
[----:B------:R-:W-:Y:S02]  /*1930*/  FSEL R14, R13, R14, !P0 ;  /* 0x0000000e0d0e7208 */ /* 0x000fe40004000000 */
[----:B------:R-:W-:Y:S02]  /*1940*/  FSEL R12, R4, R27, !P0 ;  /* 0x0000001b040c7208 */ /* 0x000fe40004000000 */
[----:B------:R-:W-:Y:S02]  /*1950*/  FSEL R41, R8, R39, !P1 ;  /* 0x0000002708297208 */ /* 0x000fe40004800000 */
[----:B------:R-:W-:Y:S02]  /*1960*/  FSEL R13, R7, R46, !P0 ;  /* 0x0000002e070d7208 */ /* 0x000fe40004000000 */
[----:B---3--:R-:W-:Y:S02]  /*1970*/  SEL R31, R26, RZ, P2 ;  /* 0x000000ff1a1f7207 */ /* 0x008fe40001000000 */
[----:B------:R-:W-:-:S02]  /*1980*/  SEL R34, R34, RZ, P3 ;  /* 0x000000ff22227207 */ /* 0x000fc40001800000 */
[----:B------:R-:W-:Y:S01]  /*1990*/  SEL R19, R19, RZ, P3 ;  /* 0x000000ff13137207 */ /* 0x000fe20001800000 */
[----:B------:R-:W-:-:S04]  /*19a0*/  FADD R2, R18, R31 ;  /* 0x0000001f12027221 */ /* 0x000fc80000000000 */
[----:B------:R-:W-:Y:S01]  /*19b0*/  FADD R34, R19, R34 ;  /* 0x0000002213227221 */ /* 0x000fe20000000000 */
[----:B------:R-:W-:-:S04]  /*19c0*/  @P4 FSEL R9, R2, RZ, P2 ;  /* 0x000000ff02094208 */ /* 0x000fc80001000000 */
[----:B------:R-:W-:Y:S02]  /*19d0*/  @P6 FSEL R0, R34, RZ, P3 ;  /* 0x000000ff22006208 */ /* 0x000fe40001800000 */
[----:B------:R-:W-:Y:S02]  /*19e0*/  FSEL R43, R6, R9, !P1 ;  /* 0x00000009062b7208 */ /* 0x000fe40004800000 */
[----:B------:R-:W-:-:S03]  /*19f0*/  FSEL R15, R5, R0, !P0 ;  /* 0x00000000050f7208 */ /* 0x000fc60004000000 */
[----:B------:R-:W-:Y:S04]  /*1a00*/  STG.E.128 desc[UR4][R10.64], R40 ;  /* 0x000000280a007986 */ /* 0x000fe8000c101d04 */
[----:B------:R-:W-:Y:S01]  /*1a10*/  STG.E.128 desc[UR4][R10.64+0x800], R12 ;  /* 0x0008000c0a007986 */ /* 0x000fe2000c101d04 */
[----:B------:R-:W-:Y:S05]  /*1a20*/  EXIT ;  /* 0x000000000000794d */ /* 0x000fea0003800000 */
.L_x_0:
[----:B------:R-:W-:-:S00]  /*1a30*/  BRA `(.L_x_0) ;  /* 0xfffffffc00fc7947 */ /* 0x000fc0000383ffff */
[----:B------:R-:W-:-:S00]  /*1a40*/  NOP ;  /* 0x0000000000007918 */ /* 0x000fc00000000000 */
        /* <DEDUP_REMOVED lines=11> */
.L_x_1:


//--------------------- .nv.constant0.triton_poi_fused_stack_43 --------------------------
	.section	.nv.constant0.triton_poi_fused_stack_43,"a",@progbits
	.sectionflags	@""
	.align	4
.nv.constant0.triton_poi_fused_stack_43:
	.zero		604
